//
// Generated by NVIDIA NVVM Compiler
//
// Compiler Build ID: CL-36424714
// Cuda compilation tools, release 13.0, V13.0.88
// Based on NVVM 20.0.0
//

.version 9.0
.target sm_100
.address_size 64

	// .globl	_Z4testfi

.visible .entry _Z4testfi(
	.param .f32 _Z4testfi_param_0,
	.param .u32 _Z4testfi_param_1
)
{


	ret;

}


// ===== COMPILED SASS (sm_100) =====

	.target	sm_100

	.elftype	@"ET_EXEC"


//--------------------- .note.nv.tkinfo           --------------------------
	.section	.note.nv.tkinfo,"",@"SHT_NOTE"
	.sectionflags	@"SHF_NOTE_NV_TKINFO"
	.tkinfo
        /*0018*/ 	.word	0x00000002
        /*0030*/ 	.string	""
        /*0030*/ 	.string	"ptxas"
        /*0030*/ 	.string	"Cuda compilation tools, release 13.0, V13.0.88"
        /*0030*/ 	.string	"Build cuda_13.0.r13.0/compiler.36424714_0"
        /*0030*/ 	.string	"-arch sm_100 -m 64 "



//--------------------- .note.nv.cuinfo           --------------------------
	.section	.note.nv.cuinfo,"",@"SHT_NOTE"
	.sectionflags	@"SHF_NOTE_NV_CUINFO"
        /*0018*/ 	.short	0x0002
        /*001a*/ 	.short	0x0064
        /*001c*/ 	.short	0x0082
	.zero		2


//--------------------- .nv.info                  --------------------------
	.section	.nv.info,"",@"SHT_CUDA_INFO"
	.align	4


	//----- nvinfo : EIATTR_REGCOUNT
	.align		4
        /*0000*/ 	.byte	0x04, 0x2f
        /*0002*/ 	.short	(.L_1 - .L_0)
	.align		4
.L_0:
        /*0004*/ 	.word	index@(_Z4testfi)
        /*0008*/ 	.word	0x00000004


	//----- nvinfo : EIATTR_FRAME_SIZE
	.align		4
.L_1:
        /*000c*/ 	.byte	0x04, 0x11
        /*000e*/ 	.short	(.L_3 - .L_2)
	.align		4
.L_2:
        /*0010*/ 	.word	index@(_Z4testfi)
        /*0014*/ 	.word	0x00000000


	//----- nvinfo : EIATTR_MIN_STACK_SIZE
	.align		4
.L_3:
        /*0018*/ 	.byte	0x04, 0x12
        /*001a*/ 	.short	(.L_5 - .L_4)
	.align		4
.L_4:
        /*001c*/ 	.word	index@(_Z4testfi)
        /*0020*/ 	.word	0x00000000
.L_5:


//--------------------- .nv.compat                --------------------------
	.section	.nv.compat,"",@"SHT_CUDA_COMPAT_INFO"
	.align	4
        /*0000*/ 	.byte	0x02, 0x09, 0x00, 0x00, 0x02, 0x02, 0x01, 0x00, 0x02, 0x05, 0x05, 0x00, 0x03, 0x07, 0x01, 0x01
        /*0010*/ 	.byte	0x02, 0x03, 0x00, 0x00, 0x02, 0x06, 0x01, 0x00, 0x04, 0x0b, 0x08, 0x00, 0x09, 0x00, 0x00, 0x00
        /*0020*/ 	.byte	0x00, 0x00, 0x00, 0x00


//--------------------- .nv.info._Z4testfi        --------------------------
	.section	.nv.info._Z4testfi,"",@"SHT_CUDA_INFO"
	.sectionflags	@""
	.align	4


	//----- nvinfo : EIATTR_CUDA_API_VERSION
	.align		4
        /*0000*/ 	.byte	0x04, 0x37
        /*0002*/ 	.short	(.L_7 - .L_6)
.L_6:
        /*0004*/ 	.word	0x00000082


	//----- nvinfo : EIATTR_KPARAM_INFO
	.align		4
.L_7:
        /*0008*/ 	.byte	0x04, 0x17
        /*000a*/ 	.short	(.L_9 - .L_8)
.L_8:
        /*000c*/ 	.word	0x00000000
        /*0010*/ 	.short	0x0001
        /*0012*/ 	.short	0x0004
        /*0014*/ 	.byte	0x00, 0xf0, 0x11, 0x00


	//----- nvinfo : EIATTR_KPARAM_INFO
	.align		4
.L_9:
        /*0018*/ 	.byte	0x04, 0x17
        /*001a*/ 	.short	(.L_11 - .L_10)
.L_10:
        /*001c*/ 	.word	0x00000000
        /*0020*/ 	.short	0x0000
        /*0022*/ 	.short	0x0000
        /*0024*/ 	.byte	0x00, 0xf0, 0x11, 0x00


	//----- nvinfo : EIATTR_SPARSE_MMA_MASK
	.align		4
.L_11:
        /*0028*/ 	.byte	0x03, 0x50
        /*002a*/ 	.short	0x0000


	//----- nvinfo : EIATTR_MAXREG_COUNT
	.align		4
        /*002c*/ 	.byte	0x03, 0x1b
        /*002e*/ 	.short	0x00ff


	//----- nvinfo : EIATTR_MERCURY_ISA_VERSION
	.align		4
        /*0030*/ 	.byte	0x03, 0x5f
        /*0032*/ 	.short	0x0101


	//----- nvinfo : EIATTR_VRC_CTA_INIT_COUNT
	.align		4
        /*0034*/ 	.byte	0x02, 0x4a
	.zero		1
	.zero		1


	//----- nvinfo : EIATTR_EXIT_INSTR_OFFSETS
	.align		4
        /*0038*/ 	.byte	0x04, 0x1c
        /*003a*/ 	.short	(.L_13 - .L_12)


	//   ....[0]....
.L_12:
        /*003c*/ 	.word	0x00000010


	//----- nvinfo : EIATTR_CBANK_PARAM_SIZE
	.align		4
.L_13:
        /*0040*/ 	.byte	0x03, 0x19
        /*0042*/ 	.short	0x0008


	//----- nvinfo : EIATTR_PARAM_CBANK
	.align		4
        /*0044*/ 	.byte	0x04, 0x0a
        /*0046*/ 	.short	(.L_15 - .L_14)
	.align		4
.L_14:
        /*0048*/ 	.word	index@(.nv.constant0._Z4testfi)
        /*004c*/ 	.short	0x0380
        /*004e*/ 	.short	0x0008


	//----- nvinfo : EIATTR_SW_WAR
	.align		4
.L_15:
        /*0050*/ 	.byte	0x04, 0x36
        /*0052*/ 	.short	(.L_17 - .L_16)
.L_16:
        /*0054*/ 	.word	0x00000008
.L_17:


//--------------------- .nv.callgraph             --------------------------
	.section	.nv.callgraph,"",@"SHT_CUDA_CALLGRAPH"
	.align	4
	.sectionentsize	8
	.align		4
        /*0000*/ 	.word	0x00000000
	.align		4
        /*0004*/ 	.word	0xffffffff
	.align		4
        /*0008*/ 	.word	0x00000000
	.align		4
        /*000c*/ 	.word	0xfffffffe
	.align		4
        /*0010*/ 	.word	0x00000000
	.align		4
        /*0014*/ 	.word	0xfffffffd
	.align		4
        /*0018*/ 	.word	0x00000000
	.align		4
        /*001c*/ 	.word	0xfffffffc


//--------------------- .text._Z4testfi           --------------------------
	.section	.text._Z4testfi,"ax",@progbits
	.align	128
        .global         _Z4testfi
        .type           _Z4testfi,@function
        .size           _Z4testfi,(.L_x_1 - _Z4testfi)
        .other          _Z4testfi,@"STO_CUDA_ENTRY STV_DEFAULT"
_Z4testfi:
.text._Z4testfi:
[----:B------:R-:W-:Y:S01]  /*0000*/  LDC R1, c[0x0][0x37c] ;  /* 0x0000df00ff017b82 */ /* 0x000fe20000000800 */
[----:B------:R-:W-:Y:S05]  /*0010*/  EXIT ;  /* 0x000000000000794d */ /* 0x000fea0003800000 */
.L_x_0:
[----:B------:R-:W-:-:S00]  /*0020*/  BRA `(.L_x_0) ;  /* 0xfffffffc00fc7947 */ /* 0x000fc0000383ffff */
[----:B------:R-:W-:-:S00]  /*0030*/  NOP ;  /* 0x0000000000007918 */ /* 0x000fc00000000000 */
        /* <DEDUP_REMOVED lines=12> */
.L_x_1:


//--------------------- .nv.shared.reserved.0     --------------------------
	.section	.nv.shared.reserved.0,"aw",@nobits
	.weak		__nv_reservedSMEM_offset_0_alias
	.size		__nv_reservedSMEM_offset_0_alias, 0, 64
	.other		__nv_reservedSMEM_offset_0_alias,@"STO_CUDA_RESERVED_SHARED STV_DEFAULT"
__nv_reservedSMEM_offset_0_alias:
	.zero		0
	.zero		64


//--------------------- .nv.constant0._Z4testfi   --------------------------
	.section	.nv.constant0._Z4testfi,"a",@progbits
	.sectionflags	@""
	.align	4
.nv.constant0._Z4testfi:
	.zero		904


//--------------------- SYMBOLS --------------------------

	.type		.nv.reservedSmem.offset0,@object
	.size		.nv.reservedSmem.offset0,0x4
